//
// Generated by NVIDIA NVVM Compiler
//
// Compiler Build ID: CL-36424714
// Cuda compilation tools, release 13.0, V13.0.88
// Based on NVVM 20.0.0
//

.version 9.0
.target sm_100
.address_size 64

	// .globl	_ZN3cub18CUB_300001_SM_10006detail11EmptyKernelIvEEvv
.global .align 1 .b8 _ZN40_INTERNAL_cc020b30_4_k_cu_97278f65_721014cuda3std3__45__cpo5beginE[1];
.global .align 1 .b8 _ZN40_INTERNAL_cc020b30_4_k_cu_97278f65_721014cuda3std3__45__cpo3endE[1];
.global .align 1 .b8 _ZN40_INTERNAL_cc020b30_4_k_cu_97278f65_721014cuda3std3__45__cpo6cbeginE[1];
.global .align 1 .b8 _ZN40_INTERNAL_cc020b30_4_k_cu_97278f65_721014cuda3std3__45__cpo4cendE[1];
.global .align 1 .b8 _ZN40_INTERNAL_cc020b30_4_k_cu_97278f65_721014cuda3std3__45__cpo6rbeginE[1];
.global .align 1 .b8 _ZN40_INTERNAL_cc020b30_4_k_cu_97278f65_721014cuda3std3__45__cpo4rendE[1];
.global .align 1 .b8 _ZN40_INTERNAL_cc020b30_4_k_cu_97278f65_721014cuda3std3__45__cpo7crbeginE[1];
.global .align 1 .b8 _ZN40_INTERNAL_cc020b30_4_k_cu_97278f65_721014cuda3std3__45__cpo5crendE[1];
.global .align 1 .b8 _ZN40_INTERNAL_cc020b30_4_k_cu_97278f65_721014cuda3std3__442_GLOBAL__N__cc020b30_4_k_cu_97278f65_721016ignoreE[1];
.global .align 1 .b8 _ZN40_INTERNAL_cc020b30_4_k_cu_97278f65_721014cuda3std3__419piecewise_constructE[1];
.global .align 1 .b8 _ZN40_INTERNAL_cc020b30_4_k_cu_97278f65_721014cuda3std3__48in_placeE[1];
.global .align 1 .b8 _ZN40_INTERNAL_cc020b30_4_k_cu_97278f65_721014cuda3std3__420unreachable_sentinelE[1];
.global .align 1 .b8 _ZN40_INTERNAL_cc020b30_4_k_cu_97278f65_721014cuda3std3__47nulloptE[1];
.global .align 1 .b8 _ZN40_INTERNAL_cc020b30_4_k_cu_97278f65_721014cuda3std3__48unexpectE[1];
.global .align 1 .b8 _ZN40_INTERNAL_cc020b30_4_k_cu_97278f65_721014cuda3std6ranges3__45__cpo4swapE[1];
.global .align 1 .b8 _ZN40_INTERNAL_cc020b30_4_k_cu_97278f65_721014cuda3std6ranges3__45__cpo9iter_moveE[1];
.global .align 1 .b8 _ZN40_INTERNAL_cc020b30_4_k_cu_97278f65_721014cuda3std6ranges3__45__cpo5beginE[1];
.global .align 1 .b8 _ZN40_INTERNAL_cc020b30_4_k_cu_97278f65_721014cuda3std6ranges3__45__cpo3endE[1];
.global .align 1 .b8 _ZN40_INTERNAL_cc020b30_4_k_cu_97278f65_721014cuda3std6ranges3__45__cpo6cbeginE[1];
.global .align 1 .b8 _ZN40_INTERNAL_cc020b30_4_k_cu_97278f65_721014cuda3std6ranges3__45__cpo4cendE[1];
.global .align 1 .b8 _ZN40_INTERNAL_cc020b30_4_k_cu_97278f65_721014cuda3std6ranges3__45__cpo7advanceE[1];
.global .align 1 .b8 _ZN40_INTERNAL_cc020b30_4_k_cu_97278f65_721014cuda3std6ranges3__45__cpo9iter_swapE[1];
.global .align 1 .b8 _ZN40_INTERNAL_cc020b30_4_k_cu_97278f65_721014cuda3std6ranges3__45__cpo4nextE[1];
.global .align 1 .b8 _ZN40_INTERNAL_cc020b30_4_k_cu_97278f65_721014cuda3std6ranges3__45__cpo4prevE[1];
.global .align 1 .b8 _ZN40_INTERNAL_cc020b30_4_k_cu_97278f65_721014cuda3std6ranges3__45__cpo4dataE[1];
.global .align 1 .b8 _ZN40_INTERNAL_cc020b30_4_k_cu_97278f65_721014cuda3std6ranges3__45__cpo5cdataE[1];
.global .align 1 .b8 _ZN40_INTERNAL_cc020b30_4_k_cu_97278f65_721014cuda3std6ranges3__45__cpo4sizeE[1];
.global .align 1 .b8 _ZN40_INTERNAL_cc020b30_4_k_cu_97278f65_721014cuda3std6ranges3__45__cpo5ssizeE[1];
.global .align 1 .b8 _ZN40_INTERNAL_cc020b30_4_k_cu_97278f65_721014cuda3std6ranges3__45__cpo8distanceE[1];
.global .align 1 .b8 _ZN40_INTERNAL_cc020b30_4_k_cu_97278f65_721016thrust24THRUST_300001_SM_1000_NS8cuda_cub3parE[1];
.global .align 1 .b8 _ZN40_INTERNAL_cc020b30_4_k_cu_97278f65_721016thrust24THRUST_300001_SM_1000_NS8cuda_cub10par_nosyncE[1];
.global .align 1 .b8 _ZN40_INTERNAL_cc020b30_4_k_cu_97278f65_721016thrust24THRUST_300001_SM_1000_NS6system6detail10sequential3seqE[1];
.global .align 1 .b8 _ZN40_INTERNAL_cc020b30_4_k_cu_97278f65_721016thrust24THRUST_300001_SM_1000_NS12placeholders2_1E[1];
.global .align 1 .b8 _ZN40_INTERNAL_cc020b30_4_k_cu_97278f65_721016thrust24THRUST_300001_SM_1000_NS12placeholders2_2E[1];
.global .align 1 .b8 _ZN40_INTERNAL_cc020b30_4_k_cu_97278f65_721016thrust24THRUST_300001_SM_1000_NS12placeholders2_3E[1];
.global .align 1 .b8 _ZN40_INTERNAL_cc020b30_4_k_cu_97278f65_721016thrust24THRUST_300001_SM_1000_NS12placeholders2_4E[1];
.global .align 1 .b8 _ZN40_INTERNAL_cc020b30_4_k_cu_97278f65_721016thrust24THRUST_300001_SM_1000_NS12placeholders2_5E[1];
.global .align 1 .b8 _ZN40_INTERNAL_cc020b30_4_k_cu_97278f65_721016thrust24THRUST_300001_SM_1000_NS12placeholders2_6E[1];
.global .align 1 .b8 _ZN40_INTERNAL_cc020b30_4_k_cu_97278f65_721016thrust24THRUST_300001_SM_1000_NS12placeholders2_7E[1];
.global .align 1 .b8 _ZN40_INTERNAL_cc020b30_4_k_cu_97278f65_721016thrust24THRUST_300001_SM_1000_NS12placeholders2_8E[1];
.global .align 1 .b8 _ZN40_INTERNAL_cc020b30_4_k_cu_97278f65_721016thrust24THRUST_300001_SM_1000_NS12placeholders2_9E[1];
.global .align 1 .b8 _ZN40_INTERNAL_cc020b30_4_k_cu_97278f65_721016thrust24THRUST_300001_SM_1000_NS12placeholders3_10E[1];
.global .align 1 .b8 _ZN40_INTERNAL_cc020b30_4_k_cu_97278f65_721016thrust24THRUST_300001_SM_1000_NS3seqE[1];

.visible .entry _ZN3cub18CUB_300001_SM_10006detail11EmptyKernelIvEEvv()
{


	ret;

}


// ===== COMPILED SASS (sm_100) =====

	.target	sm_100

	.elftype	@"ET_EXEC"


//--------------------- .note.nv.tkinfo           --------------------------
	.section	.note.nv.tkinfo,"",@"SHT_NOTE"
	.sectionflags	@"SHF_NOTE_NV_TKINFO"
	.tkinfo
        /*0018*/ 	.word	0x00000002
        /*0030*/ 	.string	""
        /*0030*/ 	.string	"ptxas"
        /*0030*/ 	.string	"Cuda compilation tools, release 13.0, V13.0.88"
        /*0030*/ 	.string	"Build cuda_13.0.r13.0/compiler.36424714_0"
        /*0030*/ 	.string	"-arch sm_100 -m 64 "



//--------------------- .note.nv.cuinfo           --------------------------
	.section	.note.nv.cuinfo,"",@"SHT_NOTE"
	.sectionflags	@"SHF_NOTE_NV_CUINFO"
        /*0018*/ 	.short	0x0002
        /*001a*/ 	.short	0x0064
        /*001c*/ 	.short	0x0082
	.zero		2


//--------------------- .nv.info                  --------------------------
	.section	.nv.info,"",@"SHT_CUDA_INFO"
	.align	4


	//----- nvinfo : EIATTR_REGCOUNT
	.align		4
        /*0000*/ 	.byte	0x04, 0x2f
        /*0002*/ 	.short	(.L_44 - .L_43)
	.align		4
.L_43:
        /*0004*/ 	.word	index@(_ZN3cub18CUB_300001_SM_10006detail11EmptyKernelIvEEvv)
        /*0008*/ 	.word	0x00000004


	//----- nvinfo : EIATTR_FRAME_SIZE
	.align		4
.L_44:
        /*000c*/ 	.byte	0x04, 0x11
        /*000e*/ 	.short	(.L_46 - .L_45)
	.align		4
.L_45:
        /*0010*/ 	.word	index@(_ZN3cub18CUB_300001_SM_10006detail11EmptyKernelIvEEvv)
        /*0014*/ 	.word	0x00000000


	//----- nvinfo : EIATTR_MIN_STACK_SIZE
	.align		4
.L_46:
        /*0018*/ 	.byte	0x04, 0x12
        /*001a*/ 	.short	(.L_48 - .L_47)
	.align		4
.L_47:
        /*001c*/ 	.word	index@(_ZN3cub18CUB_300001_SM_10006detail11EmptyKernelIvEEvv)
        /*0020*/ 	.word	0x00000000
.L_48:


//--------------------- .nv.compat                --------------------------
	.section	.nv.compat,"",@"SHT_CUDA_COMPAT_INFO"
	.align	4
        /*0000*/ 	.byte	0x02, 0x09, 0x00, 0x00, 0x02, 0x02, 0x01, 0x00, 0x02, 0x05, 0x05, 0x00, 0x03, 0x07, 0x01, 0x01
        /*0010*/ 	.byte	0x02, 0x03, 0x00, 0x00, 0x02, 0x06, 0x01, 0x00, 0x04, 0x0b, 0x08, 0x00, 0x09, 0x00, 0x00, 0x00
        /*0020*/ 	.byte	0x00, 0x00, 0x00, 0x00


//--------------------- .nv.info._ZN3cub18CUB_300001_SM_10006detail11EmptyKernelIvEEvv --------------------------
	.section	.nv.info._ZN3cub18CUB_300001_SM_10006detail11EmptyKernelIvEEvv,"",@"SHT_CUDA_INFO"
	.sectionflags	@""
	.align	4


	//----- nvinfo : EIATTR_CUDA_API_VERSION
	.align		4
        /*0000*/ 	.byte	0x04, 0x37
        /*0002*/ 	.short	(.L_50 - .L_49)
.L_49:
        /*0004*/ 	.word	0x00000082


	//----- nvinfo : EIATTR_SPARSE_MMA_MASK
	.align		4
.L_50:
        /*0008*/ 	.byte	0x03, 0x50
        /*000a*/ 	.short	0x0000


	//----- nvinfo : EIATTR_MAXREG_COUNT
	.align		4
        /*000c*/ 	.byte	0x03, 0x1b
        /*000e*/ 	.short	0x00ff


	//----- nvinfo : EIATTR_MERCURY_ISA_VERSION
	.align		4
        /*0010*/ 	.byte	0x03, 0x5f
        /*0012*/ 	.short	0x0101


	//----- nvinfo : EIATTR_VRC_CTA_INIT_COUNT
	.align		4
        /*0014*/ 	.byte	0x02, 0x4a
	.zero		1
	.zero		1


	//----- nvinfo : EIATTR_EXIT_INSTR_OFFSETS
	.align		4
        /*0018*/ 	.byte	0x04, 0x1c
        /*001a*/ 	.short	(.L_52 - .L_51)


	//   ....[0]....
.L_51:
        /*001c*/ 	.word	0x00000010


	//----- nvinfo : EIATTR_SW_WAR
	.align		4
.L_52:
        /*0020*/ 	.byte	0x04, 0x36
        /*0022*/ 	.short	(.L_54 - .L_53)
.L_53:
        /*0024*/ 	.word	0x00000008
.L_54:


//--------------------- .nv.callgraph             --------------------------
	.section	.nv.callgraph,"",@"SHT_CUDA_CALLGRAPH"
	.align	4
	.sectionentsize	8
	.align		4
        /*0000*/ 	.word	0x00000000
	.align		4
        /*0004*/ 	.word	0xffffffff
	.align		4
        /*0008*/ 	.word	0x00000000
	.align		4
        /*000c*/ 	.word	0xfffffffe
	.align		4
        /*0010*/ 	.word	0x00000000
	.align		4
        /*0014*/ 	.word	0xfffffffd
	.align		4
        /*0018*/ 	.word	0x00000000
	.align		4
        /*001c*/ 	.word	0xfffffffc


//--------------------- .nv.constant4             --------------------------
	.section	.nv.constant4,"a",@progbits
	.align	8
	.align		8
.nv.constant4:
        /*0000*/ 	.dword	_ZN40_INTERNAL_cc020b30_4_k_cu_97278f65_724704cuda3std3__45__cpo5beginE
	.align		8
        /*0008*/ 	.dword	_ZN40_INTERNAL_cc020b30_4_k_cu_97278f65_724704cuda3std3__45__cpo3endE
	.align		8
        /*0010*/ 	.dword	_ZN40_INTERNAL_cc020b30_4_k_cu_97278f65_724704cuda3std3__45__cpo6cbeginE
	.align		8
        /*0018*/ 	.dword	_ZN40_INTERNAL_cc020b30_4_k_cu_97278f65_724704cuda3std3__45__cpo4cendE
	.align		8
        /*0020*/ 	.dword	_ZN40_INTERNAL_cc020b30_4_k_cu_97278f65_724704cuda3std3__45__cpo6rbeginE
	.align		8
        /*0028*/ 	.dword	_ZN40_INTERNAL_cc020b30_4_k_cu_97278f65_724704cuda3std3__45__cpo4rendE
	.align		8
        /*0030*/ 	.dword	_ZN40_INTERNAL_cc020b30_4_k_cu_97278f65_724704cuda3std3__45__cpo7crbeginE
	.align		8
        /*0038*/ 	.dword	_ZN40_INTERNAL_cc020b30_4_k_cu_97278f65_724704cuda3std3__45__cpo5crendE
	.align		8
        /*0040*/ 	.dword	_ZN40_INTERNAL_cc020b30_4_k_cu_97278f65_724704cuda3std3__442_GLOBAL__N__cc020b30_4_k_cu_97278f65_724706ignoreE
	.align		8
        /*0048*/ 	.dword	_ZN40_INTERNAL_cc020b30_4_k_cu_97278f65_724704cuda3std3__419piecewise_constructE
	.align		8
        /*0050*/ 	.dword	_ZN40_INTERNAL_cc020b30_4_k_cu_97278f65_724704cuda3std3__48in_placeE
	.align		8
        /*0058*/ 	.dword	_ZN40_INTERNAL_cc020b30_4_k_cu_97278f65_724704cuda3std3__420unreachable_sentinelE
	.align		8
        /*0060*/ 	.dword	_ZN40_INTERNAL_cc020b30_4_k_cu_97278f65_724704cuda3std3__47nulloptE
	.align		8
        /*0068*/ 	.dword	_ZN40_INTERNAL_cc020b30_4_k_cu_97278f65_724704cuda3std3__48unexpectE
	.align		8
        /*0070*/ 	.dword	_ZN40_INTERNAL_cc020b30_4_k_cu_97278f65_724704cuda3std6ranges3__45__cpo4swapE
	.align		8
        /*0078*/ 	.dword	_ZN40_INTERNAL_cc020b30_4_k_cu_97278f65_724704cuda3std6ranges3__45__cpo9iter_moveE
	.align		8
        /*0080*/ 	.dword	_ZN40_INTERNAL_cc020b30_4_k_cu_97278f65_724704cuda3std6ranges3__45__cpo5beginE
	.align		8
        /*0088*/ 	.dword	_ZN40_INTERNAL_cc020b30_4_k_cu_97278f65_724704cuda3std6ranges3__45__cpo3endE
	.align		8
        /*0090*/ 	.dword	_ZN40_INTERNAL_cc020b30_4_k_cu_97278f65_724704cuda3std6ranges3__45__cpo6cbeginE
	.align		8
        /*0098*/ 	.dword	_ZN40_INTERNAL_cc020b30_4_k_cu_97278f65_724704cuda3std6ranges3__45__cpo4cendE
	.align		8
        /*00a0*/ 	.dword	_ZN40_INTERNAL_cc020b30_4_k_cu_97278f65_724704cuda3std6ranges3__45__cpo7advanceE
	.align		8
        /*00a8*/ 	.dword	_ZN40_INTERNAL_cc020b30_4_k_cu_97278f65_724704cuda3std6ranges3__45__cpo9iter_swapE
	.align		8
        /*00b0*/ 	.dword	_ZN40_INTERNAL_cc020b30_4_k_cu_97278f65_724704cuda3std6ranges3__45__cpo4nextE
	.align		8
        /*00b8*/ 	.dword	_ZN40_INTERNAL_cc020b30_4_k_cu_97278f65_724704cuda3std6ranges3__45__cpo4prevE
	.align		8
        /*00c0*/ 	.dword	_ZN40_INTERNAL_cc020b30_4_k_cu_97278f65_724704cuda3std6ranges3__45__cpo4dataE
	.align		8
        /*00c8*/ 	.dword	_ZN40_INTERNAL_cc020b30_4_k_cu_97278f65_724704cuda3std6ranges3__45__cpo5cdataE
	.align		8
        /*00d0*/ 	.dword	_ZN40_INTERNAL_cc020b30_4_k_cu_97278f65_724704cuda3std6ranges3__45__cpo4sizeE
	.align		8
        /*00d8*/ 	.dword	_ZN40_INTERNAL_cc020b30_4_k_cu_97278f65_724704cuda3std6ranges3__45__cpo5ssizeE
	.align		8
        /*00e0*/ 	.dword	_ZN40_INTERNAL_cc020b30_4_k_cu_97278f65_724704cuda3std6ranges3__45__cpo8distanceE
	.align		8
        /*00e8*/ 	.dword	_ZN40_INTERNAL_cc020b30_4_k_cu_97278f65_724706thrust24THRUST_300001_SM_1000_NS8cuda_cub3parE
	.align		8
        /*00f0*/ 	.dword	_ZN40_INTERNAL_cc020b30_4_k_cu_97278f65_724706thrust24THRUST_300001_SM_1000_NS8cuda_cub10par_nosyncE
	.align		8
        /*00f8*/ 	.dword	_ZN40_INTERNAL_cc020b30_4_k_cu_97278f65_724706thrust24THRUST_300001_SM_1000_NS6system6detail10sequential3seqE
	.align		8
        /*0100*/ 	.dword	_ZN40_INTERNAL_cc020b30_4_k_cu_97278f65_724706thrust24THRUST_300001_SM_1000_NS12placeholders2_1E
	.align		8
        /*0108*/ 	.dword	_ZN40_INTERNAL_cc020b30_4_k_cu_97278f65_724706thrust24THRUST_300001_SM_1000_NS12placeholders2_2E
	.align		8
        /*0110*/ 	.dword	_ZN40_INTERNAL_cc020b30_4_k_cu_97278f65_724706thrust24THRUST_300001_SM_1000_NS12placeholders2_3E
	.align		8
        /*0118*/ 	.dword	_ZN40_INTERNAL_cc020b30_4_k_cu_97278f65_724706thrust24THRUST_300001_SM_1000_NS12placeholders2_4E
	.align		8
        /*0120*/ 	.dword	_ZN40_INTERNAL_cc020b30_4_k_cu_97278f65_724706thrust24THRUST_300001_SM_1000_NS12placeholders2_5E
	.align		8
        /*0128*/ 	.dword	_ZN40_INTERNAL_cc020b30_4_k_cu_97278f65_724706thrust24THRUST_300001_SM_1000_NS12placeholders2_6E
	.align		8
        /*0130*/ 	.dword	_ZN40_INTERNAL_cc020b30_4_k_cu_97278f65_724706thrust24THRUST_300001_SM_1000_NS12placeholders2_7E
	.align		8
        /*0138*/ 	.dword	_ZN40_INTERNAL_cc020b30_4_k_cu_97278f65_724706thrust24THRUST_300001_SM_1000_NS12placeholders2_8E
	.align		8
        /*0140*/ 	.dword	_ZN40_INTERNAL_cc020b30_4_k_cu_97278f65_724706thrust24THRUST_300001_SM_1000_NS12placeholders2_9E
	.align		8
        /*0148*/ 	.dword	_ZN40_INTERNAL_cc020b30_4_k_cu_97278f65_724706thrust24THRUST_300001_SM_1000_NS12placeholders3_10E
	.align		8
        /*0150*/ 	.dword	_ZN40_INTERNAL_cc020b30_4_k_cu_97278f65_724706thrust24THRUST_300001_SM_1000_NS3seqE


//--------------------- .text._ZN3cub18CUB_300001_SM_10006detail11EmptyKernelIvEEvv --------------------------
	.section	.text._ZN3cub18CUB_300001_SM_10006detail11EmptyKernelIvEEvv,"ax",@progbits
	.align	128
        .global         _ZN3cub18CUB_300001_SM_10006detail11EmptyKernelIvEEvv
        .type           _ZN3cub18CUB_300001_SM_10006detail11EmptyKernelIvEEvv,@function
        .size           _ZN3cub18CUB_300001_SM_10006detail11EmptyKernelIvEEvv,(.L_x_1 - _ZN3cub18CUB_300001_SM_10006detail11EmptyKernelIvEEvv)
        .other          _ZN3cub18CUB_300001_SM_10006detail11EmptyKernelIvEEvv,@"STO_CUDA_ENTRY STV_DEFAULT"
_ZN3cub18CUB_300001_SM_10006detail11EmptyKernelIvEEvv:
.text._ZN3cub18CUB_300001_SM_10006detail11EmptyKernelIvEEvv:
[----:B------:R-:W-:Y:S01]  /*0000*/  LDC R1, c[0x0][0x37c] ;  /* 0x0000df00ff017b82 */ /* 0x000fe20000000800 */
[----:B------:R-:W-:Y:S05]  /*0010*/  EXIT ;  /* 0x000000000000794d */ /* 0x000fea0003800000 */
.L_x_0:
[----:B------:R-:W-:-:S00]  /*0020*/  BRA `(.L_x_0) ;  /* 0xfffffffc00fc7947 */ /* 0x000fc0000383ffff */
[----:B------:R-:W-:-:S00]  /*0030*/  NOP ;  /* 0x0000000000007918 */ /* 0x000fc00000000000 */
        /* <DEDUP_REMOVED lines=12> */
.L_x_1:


//--------------------- .nv.shared.reserved.0     --------------------------
	.section	.nv.shared.reserved.0,"aw",@nobits
	.weak		__nv_reservedSMEM_offset_0_alias
	.size		__nv_reservedSMEM_offset_0_alias, 0, 64
	.other		__nv_reservedSMEM_offset_0_alias,@"STO_CUDA_RESERVED_SHARED STV_DEFAULT"
__nv_reservedSMEM_offset_0_alias:
	.zero		0
	.zero		64


//--------------------- .nv.global                --------------------------
	.section	.nv.global,"aw",@nobits
.nv.global:
	.type		_ZN40_INTERNAL_cc020b30_4_k_cu_97278f65_724706thrust24THRUST_300001_SM_1000_NS3seqE,@object
	.size		_ZN40_INTERNAL_cc020b30_4_k_cu_97278f65_724706thrust24THRUST_300001_SM_1000_NS3seqE,(_ZN40_INTERNAL_cc020b30_4_k_cu_97278f65_724704cuda3std3__48in_placeE - _ZN40_INTERNAL_cc020b30_4_k_cu_97278f65_724706thrust24THRUST_300001_SM_1000_NS3seqE)
_ZN40_INTERNAL_cc020b30_4_k_cu_97278f65_724706thrust24THRUST_300001_SM_1000_NS3seqE:
	.zero		1
	.type		_ZN40_INTERNAL_cc020b30_4_k_cu_97278f65_724704cuda3std3__48in_placeE,@object
	.size		_ZN40_INTERNAL_cc020b30_4_k_cu_97278f65_724704cuda3std3__48in_placeE,(_ZN40_INTERNAL_cc020b30_4_k_cu_97278f65_724704cuda3std6ranges3__45__cpo4sizeE - _ZN40_INTERNAL_cc020b30_4_k_cu_97278f65_724704cuda3std3__48in_placeE)
_ZN40_INTERNAL_cc020b30_4_k_cu_97278f65_724704cuda3std3__48in_placeE:
	.zero		1
	.type		_ZN40_INTERNAL_cc020b30_4_k_cu_97278f65_724704cuda3std6ranges3__45__cpo4sizeE,@object
	.size		_ZN40_INTERNAL_cc020b30_4_k_cu_97278f65_724704cuda3std6ranges3__45__cpo4sizeE,(_ZN40_INTERNAL_cc020b30_4_k_cu_97278f65_724706thrust24THRUST_300001_SM_1000_NS12placeholders2_3E - _ZN40_INTERNAL_cc020b30_4_k_cu_97278f65_724704cuda3std6ranges3__45__cpo4sizeE)
_ZN40_INTERNAL_cc020b30_4_k_cu_97278f65_724704cuda3std6ranges3__45__cpo4sizeE:
	.zero		1
	.type		_ZN40_INTERNAL_cc020b30_4_k_cu_97278f65_724706thrust24THRUST_300001_SM_1000_NS12placeholders2_3E,@object
	.size		_ZN40_INTERNAL_cc020b30_4_k_cu_97278f65_724706thrust24THRUST_300001_SM_1000_NS12placeholders2_3E,(_ZN40_INTERNAL_cc020b30_4_k_cu_97278f65_724704cuda3std3__45__cpo6cbeginE - _ZN40_INTERNAL_cc020b30_4_k_cu_97278f65_724706thrust24THRUST_300001_SM_1000_NS12placeholders2_3E)
_ZN40_INTERNAL_cc020b30_4_k_cu_97278f65_724706thrust24THRUST_300001_SM_1000_NS12placeholders2_3E:
	.zero		1
	.type		_ZN40_INTERNAL_cc020b30_4_k_cu_97278f65_724704cuda3std3__45__cpo6cbeginE,@object
	.size		_ZN40_INTERNAL_cc020b30_4_k_cu_97278f65_724704cuda3std3__45__cpo6cbeginE,(_ZN40_INTERNAL_cc020b30_4_k_cu_97278f65_724704cuda3std6ranges3__45__cpo6cbeginE - _ZN40_INTERNAL_cc020b30_4_k_cu_97278f65_724704cuda3std3__45__cpo6cbeginE)
_ZN40_INTERNAL_cc020b30_4_k_cu_97278f65_724704cuda3std3__45__cpo6cbeginE:
	.zero		1
	.type		_ZN40_INTERNAL_cc020b30_4_k_cu_97278f65_724704cuda3std6ranges3__45__cpo6cbeginE,@object
	.size		_ZN40_INTERNAL_cc020b30_4_k_cu_97278f65_724704cuda3std6ranges3__45__cpo6cbeginE,(_ZN40_INTERNAL_cc020b30_4_k_cu_97278f65_724706thrust24THRUST_300001_SM_1000_NS12placeholders2_7E - _ZN40_INTERNAL_cc020b30_4_k_cu_97278f65_724704cuda3std6ranges3__45__cpo6cbeginE)
_ZN40_INTERNAL_cc020b30_4_k_cu_97278f65_724704cuda3std6ranges3__45__cpo6cbeginE:
	.zero		1
	.type		_ZN40_INTERNAL_cc020b30_4_k_cu_97278f65_724706thrust24THRUST_300001_SM_1000_NS12placeholders2_7E,@object
	.size		_ZN40_INTERNAL_cc020b30_4_k_cu_97278f65_724706thrust24THRUST_300001_SM_1000_NS12placeholders2_7E,(_ZN40_INTERNAL_cc020b30_4_k_cu_97278f65_724704cuda3std3__45__cpo7crbeginE - _ZN40_INTERNAL_cc020b30_4_k_cu_97278f65_724706thrust24THRUST_300001_SM_1000_NS12placeholders2_7E)
_ZN40_INTERNAL_cc020b30_4_k_cu_97278f65_724706thrust24THRUST_300001_SM_1000_NS12placeholders2_7E:
	.zero		1
	.type		_ZN40_INTERNAL_cc020b30_4_k_cu_97278f65_724704cuda3std3__45__cpo7crbeginE,@object
	.size		_ZN40_INTERNAL_cc020b30_4_k_cu_97278f65_724704cuda3std3__45__cpo7crbeginE,(_ZN40_INTERNAL_cc020b30_4_k_cu_97278f65_724704cuda3std6ranges3__45__cpo4nextE - _ZN40_INTERNAL_cc020b30_4_k_cu_97278f65_724704cuda3std3__45__cpo7crbeginE)
_ZN40_INTERNAL_cc020b30_4_k_cu_97278f65_724704cuda3std3__45__cpo7crbeginE:
	.zero		1
	.type		_ZN40_INTERNAL_cc020b30_4_k_cu_97278f65_724704cuda3std6ranges3__45__cpo4nextE,@object
	.size		_ZN40_INTERNAL_cc020b30_4_k_cu_97278f65_724704cuda3std6ranges3__45__cpo4nextE,(_ZN40_INTERNAL_cc020b30_4_k_cu_97278f65_724704cuda3std6ranges3__45__cpo4swapE - _ZN40_INTERNAL_cc020b30_4_k_cu_97278f65_724704cuda3std6ranges3__45__cpo4nextE)
_ZN40_INTERNAL_cc020b30_4_k_cu_97278f65_724704cuda3std6ranges3__45__cpo4nextE:
	.zero		1
	.type		_ZN40_INTERNAL_cc020b30_4_k_cu_97278f65_724704cuda3std6ranges3__45__cpo4swapE,@object
	.size		_ZN40_INTERNAL_cc020b30_4_k_cu_97278f65_724704cuda3std6ranges3__45__cpo4swapE,(_ZN40_INTERNAL_cc020b30_4_k_cu_97278f65_724706thrust24THRUST_300001_SM_1000_NS8cuda_cub10par_nosyncE - _ZN40_INTERNAL_cc020b30_4_k_cu_97278f65_724704cuda3std6ranges3__45__cpo4swapE)
_ZN40_INTERNAL_cc020b30_4_k_cu_97278f65_724704cuda3std6ranges3__45__cpo4swapE:
	.zero		1
	.type		_ZN40_INTERNAL_cc020b30_4_k_cu_97278f65_724706thrust24THRUST_300001_SM_1000_NS8cuda_cub10par_nosyncE,@object
	.size		_ZN40_INTERNAL_cc020b30_4_k_cu_97278f65_724706thrust24THRUST_300001_SM_1000_NS8cuda_cub10par_nosyncE,(_ZN40_INTERNAL_cc020b30_4_k_cu_97278f65_724706thrust24THRUST_300001_SM_1000_NS12placeholders2_9E - _ZN40_INTERNAL_cc020b30_4_k_cu_97278f65_724706thrust24THRUST_300001_SM_1000_NS8cuda_cub10par_nosyncE)
_ZN40_INTERNAL_cc020b30_4_k_cu_97278f65_724706thrust24THRUST_300001_SM_1000_NS8cuda_cub10par_nosyncE:
	.zero		1
	.type		_ZN40_INTERNAL_cc020b30_4_k_cu_97278f65_724706thrust24THRUST_300001_SM_1000_NS12placeholders2_9E,@object
	.size		_ZN40_INTERNAL_cc020b30_4_k_cu_97278f65_724706thrust24THRUST_300001_SM_1000_NS12placeholders2_9E,(_ZN40_INTERNAL_cc020b30_4_k_cu_97278f65_724704cuda3std3__442_GLOBAL__N__cc020b30_4_k_cu_97278f65_724706ignoreE - _ZN40_INTERNAL_cc020b30_4_k_cu_97278f65_724706thrust24THRUST_300001_SM_1000_NS12placeholders2_9E)
_ZN40_INTERNAL_cc020b30_4_k_cu_97278f65_724706thrust24THRUST_300001_SM_1000_NS12placeholders2_9E:
	.zero		1
	.type		_ZN40_INTERNAL_cc020b30_4_k_cu_97278f65_724704cuda3std3__442_GLOBAL__N__cc020b30_4_k_cu_97278f65_724706ignoreE,@object
	.size		_ZN40_INTERNAL_cc020b30_4_k_cu_97278f65_724704cuda3std3__442_GLOBAL__N__cc020b30_4_k_cu_97278f65_724706ignoreE,(_ZN40_INTERNAL_cc020b30_4_k_cu_97278f65_724704cuda3std6ranges3__45__cpo4dataE - _ZN40_INTERNAL_cc020b30_4_k_cu_97278f65_724704cuda3std3__442_GLOBAL__N__cc020b30_4_k_cu_97278f65_724706ignoreE)
_ZN40_INTERNAL_cc020b30_4_k_cu_97278f65_724704cuda3std3__442_GLOBAL__N__cc020b30_4_k_cu_97278f65_724706ignoreE:
	.zero		1
	.type		_ZN40_INTERNAL_cc020b30_4_k_cu_97278f65_724704cuda3std6ranges3__45__cpo4dataE,@object
	.size		_ZN40_INTERNAL_cc020b30_4_k_cu_97278f65_724704cuda3std6ranges3__45__cpo4dataE,(_ZN40_INTERNAL_cc020b30_4_k_cu_97278f65_724706thrust24THRUST_300001_SM_1000_NS12placeholders2_1E - _ZN40_INTERNAL_cc020b30_4_k_cu_97278f65_724704cuda3std6ranges3__45__cpo4dataE)
_ZN40_INTERNAL_cc020b30_4_k_cu_97278f65_724704cuda3std6ranges3__45__cpo4dataE:
	.zero		1
	.type		_ZN40_INTERNAL_cc020b30_4_k_cu_97278f65_724706thrust24THRUST_300001_SM_1000_NS12placeholders2_1E,@object
	.size		_ZN40_INTERNAL_cc020b30_4_k_cu_97278f65_724706thrust24THRUST_300001_SM_1000_NS12placeholders2_1E,(_ZN40_INTERNAL_cc020b30_4_k_cu_97278f65_724704cuda3std3__45__cpo5beginE - _ZN40_INTERNAL_cc020b30_4_k_cu_97278f65_724706thrust24THRUST_300001_SM_1000_NS12placeholders2_1E)
_ZN40_INTERNAL_cc020b30_4_k_cu_97278f65_724706thrust24THRUST_300001_SM_1000_NS12placeholders2_1E:
	.zero		1
	.type		_ZN40_INTERNAL_cc020b30_4_k_cu_97278f65_724704cuda3std3__45__cpo5beginE,@object
	.size		_ZN40_INTERNAL_cc020b30_4_k_cu_97278f65_724704cuda3std3__45__cpo5beginE,(_ZN40_INTERNAL_cc020b30_4_k_cu_97278f65_724704cuda3std6ranges3__45__cpo5beginE - _ZN40_INTERNAL_cc020b30_4_k_cu_97278f65_724704cuda3std3__45__cpo5beginE)
_ZN40_INTERNAL_cc020b30_4_k_cu_97278f65_724704cuda3std3__45__cpo5beginE:
	.zero		1
	.type		_ZN40_INTERNAL_cc020b30_4_k_cu_97278f65_724704cuda3std6ranges3__45__cpo5beginE,@object
	.size		_ZN40_INTERNAL_cc020b30_4_k_cu_97278f65_724704cuda3std6ranges3__45__cpo5beginE,(_ZN40_INTERNAL_cc020b30_4_k_cu_97278f65_724706thrust24THRUST_300001_SM_1000_NS12placeholders2_5E - _ZN40_INTERNAL_cc020b30_4_k_cu_97278f65_724704cuda3std6ranges3__45__cpo5beginE)
_ZN40_INTERNAL_cc020b30_4_k_cu_97278f65_724704cuda3std6ranges3__45__cpo5beginE:
	.zero		1
	.type		_ZN40_INTERNAL_cc020b30_4_k_cu_97278f65_724706thrust24THRUST_300001_SM_1000_NS12placeholders2_5E,@object
	.size		_ZN40_INTERNAL_cc020b30_4_k_cu_97278f65_724706thrust24THRUST_300001_SM_1000_NS12placeholders2_5E,(_ZN40_INTERNAL_cc020b30_4_k_cu_97278f65_724704cuda3std3__45__cpo6rbeginE - _ZN40_INTERNAL_cc020b30_4_k_cu_97278f65_724706thrust24THRUST_300001_SM_1000_NS12placeholders2_5E)
_ZN40_INTERNAL_cc020b30_4_k_cu_97278f65_724706thrust24THRUST_300001_SM_1000_NS12placeholders2_5E:
	.zero		1
	.type		_ZN40_INTERNAL_cc020b30_4_k_cu_97278f65_724704cuda3std3__45__cpo6rbeginE,@object
	.size		_ZN40_INTERNAL_cc020b30_4_k_cu_97278f65_724704cuda3std3__45__cpo6rbeginE,(_ZN40_INTERNAL_cc020b30_4_k_cu_97278f65_724704cuda3std6ranges3__45__cpo7advanceE - _ZN40_INTERNAL_cc020b30_4_k_cu_97278f65_724704cuda3std3__45__cpo6rbeginE)
_ZN40_INTERNAL_cc020b30_4_k_cu_97278f65_724704cuda3std3__45__cpo6rbeginE:
	.zero		1
	.type		_ZN40_INTERNAL_cc020b30_4_k_cu_97278f65_724704cuda3std6ranges3__45__cpo7advanceE,@object
	.size		_ZN40_INTERNAL_cc020b30_4_k_cu_97278f65_724704cuda3std6ranges3__45__cpo7advanceE,(_ZN40_INTERNAL_cc020b30_4_k_cu_97278f65_724704cuda3std3__47nulloptE - _ZN40_INTERNAL_cc020b30_4_k_cu_97278f65_724704cuda3std6ranges3__45__cpo7advanceE)
_ZN40_INTERNAL_cc020b30_4_k_cu_97278f65_724704cuda3std6ranges3__45__cpo7advanceE:
	.zero		1
	.type		_ZN40_INTERNAL_cc020b30_4_k_cu_97278f65_724704cuda3std3__47nulloptE,@object
	.size		_ZN40_INTERNAL_cc020b30_4_k_cu_97278f65_724704cuda3std3__47nulloptE,(_ZN40_INTERNAL_cc020b30_4_k_cu_97278f65_724704cuda3std6ranges3__45__cpo8distanceE - _ZN40_INTERNAL_cc020b30_4_k_cu_97278f65_724704cuda3std3__47nulloptE)
_ZN40_INTERNAL_cc020b30_4_k_cu_97278f65_724704cuda3std3__47nulloptE:
	.zero		1
	.type		_ZN40_INTERNAL_cc020b30_4_k_cu_97278f65_724704cuda3std6ranges3__45__cpo8distanceE,@object
	.size		_ZN40_INTERNAL_cc020b30_4_k_cu_97278f65_724704cuda3std6ranges3__45__cpo8distanceE,(_ZN40_INTERNAL_cc020b30_4_k_cu_97278f65_724706thrust24THRUST_300001_SM_1000_NS12placeholders3_10E - _ZN40_INTERNAL_cc020b30_4_k_cu_97278f65_724704cuda3std6ranges3__45__cpo8distanceE)
_ZN40_INTERNAL_cc020b30_4_k_cu_97278f65_724704cuda3std6ranges3__45__cpo8distanceE:
	.zero		1
	.type		_ZN40_INTERNAL_cc020b30_4_k_cu_97278f65_724706thrust24THRUST_300001_SM_1000_NS12placeholders3_10E,@object
	.size		_ZN40_INTERNAL_cc020b30_4_k_cu_97278f65_724706thrust24THRUST_300001_SM_1000_NS12placeholders3_10E,(_ZN40_INTERNAL_cc020b30_4_k_cu_97278f65_724704cuda3std3__419piecewise_constructE - _ZN40_INTERNAL_cc020b30_4_k_cu_97278f65_724706thrust24THRUST_300001_SM_1000_NS12placeholders3_10E)
_ZN40_INTERNAL_cc020b30_4_k_cu_97278f65_724706thrust24THRUST_300001_SM_1000_NS12placeholders3_10E:
	.zero		1
	.type		_ZN40_INTERNAL_cc020b30_4_k_cu_97278f65_724704cuda3std3__419piecewise_constructE,@object
	.size		_ZN40_INTERNAL_cc020b30_4_k_cu_97278f65_724704cuda3std3__419piecewise_constructE,(_ZN40_INTERNAL_cc020b30_4_k_cu_97278f65_724704cuda3std6ranges3__45__cpo5cdataE - _ZN40_INTERNAL_cc020b30_4_k_cu_97278f65_724704cuda3std3__419piecewise_constructE)
_ZN40_INTERNAL_cc020b30_4_k_cu_97278f65_724704cuda3std3__419piecewise_constructE:
	.zero		1
	.type		_ZN40_INTERNAL_cc020b30_4_k_cu_97278f65_724704cuda3std6ranges3__45__cpo5cdataE,@object
	.size		_ZN40_INTERNAL_cc020b30_4_k_cu_97278f65_724704cuda3std6ranges3__45__cpo5cdataE,(_ZN40_INTERNAL_cc020b30_4_k_cu_97278f65_724706thrust24THRUST_300001_SM_1000_NS12placeholders2_2E - _ZN40_INTERNAL_cc020b30_4_k_cu_97278f65_724704cuda3std6ranges3__45__cpo5cdataE)
_ZN40_INTERNAL_cc020b30_4_k_cu_97278f65_724704cuda3std6ranges3__45__cpo5cdataE:
	.zero		1
	.type		_ZN40_INTERNAL_cc020b30_4_k_cu_97278f65_724706thrust24THRUST_300001_SM_1000_NS12placeholders2_2E,@object
	.size		_ZN40_INTERNAL_cc020b30_4_k_cu_97278f65_724706thrust24THRUST_300001_SM_1000_NS12placeholders2_2E,(_ZN40_INTERNAL_cc020b30_4_k_cu_97278f65_724704cuda3std3__45__cpo3endE - _ZN40_INTERNAL_cc020b30_4_k_cu_97278f65_724706thrust24THRUST_300001_SM_1000_NS12placeholders2_2E)
_ZN40_INTERNAL_cc020b30_4_k_cu_97278f65_724706thrust24THRUST_300001_SM_1000_NS12placeholders2_2E:
	.zero		1
	.type		_ZN40_INTERNAL_cc020b30_4_k_cu_97278f65_724704cuda3std3__45__cpo3endE,@object
	.size		_ZN40_INTERNAL_cc020b30_4_k_cu_97278f65_724704cuda3std3__45__cpo3endE,(_ZN40_INTERNAL_cc020b30_4_k_cu_97278f65_724704cuda3std6ranges3__45__cpo3endE - _ZN40_INTERNAL_cc020b30_4_k_cu_97278f65_724704cuda3std3__45__cpo3endE)
_ZN40_INTERNAL_cc020b30_4_k_cu_97278f65_724704cuda3std3__45__cpo3endE:
	.zero		1
	.type		_ZN40_INTERNAL_cc020b30_4_k_cu_97278f65_724704cuda3std6ranges3__45__cpo3endE,@object
	.size		_ZN40_INTERNAL_cc020b30_4_k_cu_97278f65_724704cuda3std6ranges3__45__cpo3endE,(_ZN40_INTERNAL_cc020b30_4_k_cu_97278f65_724706thrust24THRUST_300001_SM_1000_NS12placeholders2_6E - _ZN40_INTERNAL_cc020b30_4_k_cu_97278f65_724704cuda3std6ranges3__45__cpo3endE)
_ZN40_INTERNAL_cc020b30_4_k_cu_97278f65_724704cuda3std6ranges3__45__cpo3endE:
	.zero		1
	.type		_ZN40_INTERNAL_cc020b30_4_k_cu_97278f65_724706thrust24THRUST_300001_SM_1000_NS12placeholders2_6E,@object
	.size		_ZN40_INTERNAL_cc020b30_4_k_cu_97278f65_724706thrust24THRUST_300001_SM_1000_NS12placeholders2_6E,(_ZN40_INTERNAL_cc020b30_4_k_cu_97278f65_724704cuda3std3__45__cpo4rendE - _ZN40_INTERNAL_cc020b30_4_k_cu_97278f65_724706thrust24THRUST_300001_SM_1000_NS12placeholders2_6E)
_ZN40_INTERNAL_cc020b30_4_k_cu_97278f65_724706thrust24THRUST_300001_SM_1000_NS12placeholders2_6E:
	.zero		1
	.type		_ZN40_INTERNAL_cc020b30_4_k_cu_97278f65_724704cuda3std3__45__cpo4rendE,@object
	.size		_ZN40_INTERNAL_cc020b30_4_k_cu_97278f65_724704cuda3std3__45__cpo4rendE,(_ZN40_INTERNAL_cc020b30_4_k_cu_97278f65_724704cuda3std6ranges3__45__cpo9iter_swapE - _ZN40_INTERNAL_cc020b30_4_k_cu_97278f65_724704cuda3std3__45__cpo4rendE)
_ZN40_INTERNAL_cc020b30_4_k_cu_97278f65_724704cuda3std3__45__cpo4rendE:
	.zero		1
	.type		_ZN40_INTERNAL_cc020b30_4_k_cu_97278f65_724704cuda3std6ranges3__45__cpo9iter_swapE,@object
	.size		_ZN40_INTERNAL_cc020b30_4_k_cu_97278f65_724704cuda3std6ranges3__45__cpo9iter_swapE,(_ZN40_INTERNAL_cc020b30_4_k_cu_97278f65_724704cuda3std3__48unexpectE - _ZN40_INTERNAL_cc020b30_4_k_cu_97278f65_724704cuda3std6ranges3__45__cpo9iter_swapE)
_ZN40_INTERNAL_cc020b30_4_k_cu_97278f65_724704cuda3std6ranges3__45__cpo9iter_swapE:
	.zero		1
	.type		_ZN40_INTERNAL_cc020b30_4_k_cu_97278f65_724704cuda3std3__48unexpectE,@object
	.size		_ZN40_INTERNAL_cc020b30_4_k_cu_97278f65_724704cuda3std3__48unexpectE,(_ZN40_INTERNAL_cc020b30_4_k_cu_97278f65_724706thrust24THRUST_300001_SM_1000_NS8cuda_cub3parE - _ZN40_INTERNAL_cc020b30_4_k_cu_97278f65_724704cuda3std3__48unexpectE)
_ZN40_INTERNAL_cc020b30_4_k_cu_97278f65_724704cuda3std3__48unexpectE:
	.zero		1
	.type		_ZN40_INTERNAL_cc020b30_4_k_cu_97278f65_724706thrust24THRUST_300001_SM_1000_NS8cuda_cub3parE,@object
	.size		_ZN40_INTERNAL_cc020b30_4_k_cu_97278f65_724706thrust24THRUST_300001_SM_1000_NS8cuda_cub3parE,(_ZN40_INTERNAL_cc020b30_4_k_cu_97278f65_724706thrust24THRUST_300001_SM_1000_NS12placeholders2_4E - _ZN40_INTERNAL_cc020b30_4_k_cu_97278f65_724706thrust24THRUST_300001_SM_1000_NS8cuda_cub3parE)
_ZN40_INTERNAL_cc020b30_4_k_cu_97278f65_724706thrust24THRUST_300001_SM_1000_NS8cuda_cub3parE:
	.zero		1
	.type		_ZN40_INTERNAL_cc020b30_4_k_cu_97278f65_724706thrust24THRUST_300001_SM_1000_NS12placeholders2_4E,@object
	.size		_ZN40_INTERNAL_cc020b30_4_k_cu_97278f65_724706thrust24THRUST_300001_SM_1000_NS12placeholders2_4E,(_ZN40_INTERNAL_cc020b30_4_k_cu_97278f65_724704cuda3std3__45__cpo4cendE - _ZN40_INTERNAL_cc020b30_4_k_cu_97278f65_724706thrust24THRUST_300001_SM_1000_NS12placeholders2_4E)
_ZN40_INTERNAL_cc020b30_4_k_cu_97278f65_724706thrust24THRUST_300001_SM_1000_NS12placeholders2_4E:
	.zero		1
	.type		_ZN40_INTERNAL_cc020b30_4_k_cu_97278f65_724704cuda3std3__45__cpo4cendE,@object
	.size		_ZN40_INTERNAL_cc020b30_4_k_cu_97278f65_724704cuda3std3__45__cpo4cendE,(_ZN40_INTERNAL_cc020b30_4_k_cu_97278f65_724704cuda3std6ranges3__45__cpo4cendE - _ZN40_INTERNAL_cc020b30_4_k_cu_97278f65_724704cuda3std3__45__cpo4cendE)
_ZN40_INTERNAL_cc020b30_4_k_cu_97278f65_724704cuda3std3__45__cpo4cendE:
	.zero		1
	.type		_ZN40_INTERNAL_cc020b30_4_k_cu_97278f65_724704cuda3std6ranges3__45__cpo4cendE,@object
	.size		_ZN40_INTERNAL_cc020b30_4_k_cu_97278f65_724704cuda3std6ranges3__45__cpo4cendE,(_ZN40_INTERNAL_cc020b30_4_k_cu_97278f65_724704cuda3std3__420unreachable_sentinelE - _ZN40_INTERNAL_cc020b30_4_k_cu_97278f65_724704cuda3std6ranges3__45__cpo4cendE)
_ZN40_INTERNAL_cc020b30_4_k_cu_97278f65_724704cuda3std6ranges3__45__cpo4cendE:
	.zero		1
	.type		_ZN40_INTERNAL_cc020b30_4_k_cu_97278f65_724704cuda3std3__420unreachable_sentinelE,@object
	.size		_ZN40_INTERNAL_cc020b30_4_k_cu_97278f65_724704cuda3std3__420unreachable_sentinelE,(_ZN40_INTERNAL_cc020b30_4_k_cu_97278f65_724704cuda3std6ranges3__45__cpo5ssizeE - _ZN40_INTERNAL_cc020b30_4_k_cu_97278f65_724704cuda3std3__420unreachable_sentinelE)
_ZN40_INTERNAL_cc020b30_4_k_cu_97278f65_724704cuda3std3__420unreachable_sentinelE:
	.zero		1
	.type		_ZN40_INTERNAL_cc020b30_4_k_cu_97278f65_724704cuda3std6ranges3__45__cpo5ssizeE,@object
	.size		_ZN40_INTERNAL_cc020b30_4_k_cu_97278f65_724704cuda3std6ranges3__45__cpo5ssizeE,(_ZN40_INTERNAL_cc020b30_4_k_cu_97278f65_724706thrust24THRUST_300001_SM_1000_NS12placeholders2_8E - _ZN40_INTERNAL_cc020b30_4_k_cu_97278f65_724704cuda3std6ranges3__45__cpo5ssizeE)
_ZN40_INTERNAL_cc020b30_4_k_cu_97278f65_724704cuda3std6ranges3__45__cpo5ssizeE:
	.zero		1
	.type		_ZN40_INTERNAL_cc020b30_4_k_cu_97278f65_724706thrust24THRUST_300001_SM_1000_NS12placeholders2_8E,@object
	.size		_ZN40_INTERNAL_cc020b30_4_k_cu_97278f65_724706thrust24THRUST_300001_SM_1000_NS12placeholders2_8E,(_ZN40_INTERNAL_cc020b30_4_k_cu_97278f65_724704cuda3std3__45__cpo5crendE - _ZN40_INTERNAL_cc020b30_4_k_cu_97278f65_724706thrust24THRUST_300001_SM_1000_NS12placeholders2_8E)
_ZN40_INTERNAL_cc020b30_4_k_cu_97278f65_724706thrust24THRUST_300001_SM_1000_NS12placeholders2_8E:
	.zero		1
	.type		_ZN40_INTERNAL_cc020b30_4_k_cu_97278f65_724704cuda3std3__45__cpo5crendE,@object
	.size		_ZN40_INTERNAL_cc020b30_4_k_cu_97278f65_724704cuda3std3__45__cpo5crendE,(_ZN40_INTERNAL_cc020b30_4_k_cu_97278f65_724704cuda3std6ranges3__45__cpo4prevE - _ZN40_INTERNAL_cc020b30_4_k_cu_97278f65_724704cuda3std3__45__cpo5crendE)
_ZN40_INTERNAL_cc020b30_4_k_cu_97278f65_724704cuda3std3__45__cpo5crendE:
	.zero		1
	.type		_ZN40_INTERNAL_cc020b30_4_k_cu_97278f65_724704cuda3std6ranges3__45__cpo4prevE,@object
	.size		_ZN40_INTERNAL_cc020b30_4_k_cu_97278f65_724704cuda3std6ranges3__45__cpo4prevE,(_ZN40_INTERNAL_cc020b30_4_k_cu_97278f65_724704cuda3std6ranges3__45__cpo9iter_moveE - _ZN40_INTERNAL_cc020b30_4_k_cu_97278f65_724704cuda3std6ranges3__45__cpo4prevE)
_ZN40_INTERNAL_cc020b30_4_k_cu_97278f65_724704cuda3std6ranges3__45__cpo4prevE:
	.zero		1
	.type		_ZN40_INTERNAL_cc020b30_4_k_cu_97278f65_724704cuda3std6ranges3__45__cpo9iter_moveE,@object
	.size		_ZN40_INTERNAL_cc020b30_4_k_cu_97278f65_724704cuda3std6ranges3__45__cpo9iter_moveE,(_ZN40_INTERNAL_cc020b30_4_k_cu_97278f65_724706thrust24THRUST_300001_SM_1000_NS6system6detail10sequential3seqE - _ZN40_INTERNAL_cc020b30_4_k_cu_97278f65_724704cuda3std6ranges3__45__cpo9iter_moveE)
_ZN40_INTERNAL_cc020b30_4_k_cu_97278f65_724704cuda3std6ranges3__45__cpo9iter_moveE:
	.zero		1
	.type		_ZN40_INTERNAL_cc020b30_4_k_cu_97278f65_724706thrust24THRUST_300001_SM_1000_NS6system6detail10sequential3seqE,@object
	.size		_ZN40_INTERNAL_cc020b30_4_k_cu_97278f65_724706thrust24THRUST_300001_SM_1000_NS6system6detail10sequential3seqE,(.L_31 - _ZN40_INTERNAL_cc020b30_4_k_cu_97278f65_724706thrust24THRUST_300001_SM_1000_NS6system6detail10sequential3seqE)
_ZN40_INTERNAL_cc020b30_4_k_cu_97278f65_724706thrust24THRUST_300001_SM_1000_NS6system6detail10sequential3seqE:
	.zero		1
.L_31:


//--------------------- .nv.constant0._ZN3cub18CUB_300001_SM_10006detail11EmptyKernelIvEEvv --------------------------
	.section	.nv.constant0._ZN3cub18CUB_300001_SM_10006detail11EmptyKernelIvEEvv,"a",@progbits
	.sectionflags	@""
	.align	4
.nv.constant0._ZN3cub18CUB_300001_SM_10006detail11EmptyKernelIvEEvv:
	.zero		896


//--------------------- SYMBOLS --------------------------

	.type		.nv.reservedSmem.offset0,@object
	.size		.nv.reservedSmem.offset0,0x4
